//
// Generated by NVIDIA NVVM Compiler
//
// Compiler Build ID: CL-36424714
// Cuda compilation tools, release 13.0, V13.0.88
// Based on NVVM 20.0.0
//

.version 9.0
.target sm_100
.address_size 64

	// .globl	_Z20print_swizzled_64x6414CUtensorMap_st
.extern .func  (.param .b32 func_retval0) vprintf
(
	.param .b64 vprintf_param_0,
	.param .b64 vprintf_param_1
)
;
// _ZZ20print_swizzled_64x6414CUtensorMap_stE4smem has been demoted
// _ZZ20print_swizzled_64x6414CUtensorMap_stE3bar has been demoted
.global .align 1 .b8 $str[5] = {32, 37, 52, 117};
.global .align 1 .b8 $str$1[2] = {10};

.visible .entry _Z20print_swizzled_64x6414CUtensorMap_st(
	.param .align 128 .b8 _Z20print_swizzled_64x6414CUtensorMap_st_param_0[128]
)
{
	.local .align 8 .b8 	__local_depot0[8];
	.reg .b64 	%SP;
	.reg .b64 	%SPL;
	.reg .pred 	%p<9>;
	.reg .b32 	%r<226>;
	.reg .b64 	%rd<25>;
	// demoted variable
	.shared .align 128 .b8 _ZZ20print_swizzled_64x6414CUtensorMap_stE4smem[8192];
	// demoted variable
	.shared .align 8 .b8 _ZZ20print_swizzled_64x6414CUtensorMap_stE3bar[8];
	mov.u64 	%SPL, __local_depot0;
	cvta.local.u64 	%SP, %SPL;
	mov.b64 	%rd6, _Z20print_swizzled_64x6414CUtensorMap_st_param_0;
	mov.u32 	%r225, %tid.x;
	setp.ne.s32 	%p1, %r225, 0;
	@%p1 bra 	$L__BB0_2;
	mov.u32 	%r10, %ntid.x;
	mov.u32 	%r9, _ZZ20print_swizzled_64x6414CUtensorMap_stE3bar;
	// begin inline asm
	mbarrier.init.shared.b64 [%r9], %r10;
	// end inline asm
	// begin inline asm
	fence.proxy.async.shared::cta; // 6.
	// end inline asm
$L__BB0_2:
	setp.ne.s32 	%p2, %r225, 0;
	bar.sync 	0;
	@%p2 bra 	$L__BB0_4;
	mov.u64 	%rd10, %rd6;
	cvta.param.u64 	%rd8, %rd10;
	mov.u32 	%r13, _ZZ20print_swizzled_64x6414CUtensorMap_stE4smem;
	mov.u32 	%r16, _ZZ20print_swizzled_64x6414CUtensorMap_stE3bar;
	mov.b32 	%r15, 0;
	// begin inline asm
	cp.async.bulk.tensor.2d.shared::cluster.global.tile.mbarrier::complete_tx::bytes [%r13], [%rd8, {%r15, %r15}], [%r16];
	// end inline asm
	mov.b32 	%r18, 8192;
	// begin inline asm
	mbarrier.arrive.expect_tx.release.cta.shared::cta.b64 %rd24, [%r16], %r18; // 8. 
	// end inline asm
	bra.uni 	$L__BB0_5;
$L__BB0_4:
	mov.u32 	%r11, _ZZ20print_swizzled_64x6414CUtensorMap_stE3bar;
	mov.b32 	%r12, 1;
	// begin inline asm
	mbarrier.arrive.shared::cta.b64                             %rd24,  [%r11], %r12;    // 2. 
	// end inline asm
$L__BB0_5:
	mov.b32 	%r223, 0;
	// begin inline asm
	mov.u64 %rd11, %globaltimer;
	// end inline asm
	mov.u32 	%r21, _ZZ20print_swizzled_64x6414CUtensorMap_stE3bar;
$L__BB0_6:
	// begin inline asm
	{
	.reg .pred p;
	mbarrier.try_wait.shared.b64 p, [%r21], %rd24;
	selp.b32 %r20, 1, 0, p;
	}
	// end inline asm
	setp.ne.s32 	%p3, %r20, 0;
	@%p3 bra 	$L__BB0_13;
	setp.gt.s32 	%p6, %r223, 15;
	@%p6 bra 	$L__BB0_9;
	add.s32 	%r223, %r223, 1;
	bra.uni 	$L__BB0_6;
$L__BB0_9:
	// begin inline asm
	mov.u64 %rd19, %globaltimer;
	// end inline asm
	sub.s64 	%rd5, %rd19, %rd11;
	setp.lt.s64 	%p7, %rd5, 4000000;
	@%p7 bra 	$L__BB0_11;
	mov.b32 	%r221, 1000000;
	// begin inline asm
	nanosleep.u32 %r221;
	// end inline asm
	bra.uni 	$L__BB0_6;
$L__BB0_11:
	setp.lt.s64 	%p8, %rd5, 40000;
	@%p8 bra 	$L__BB0_6;
	shr.s64 	%rd20, %rd5, 63;
	shr.u64 	%rd21, %rd20, 62;
	add.s64 	%rd22, %rd5, %rd21;
	shr.u64 	%rd23, %rd22, 2;
	cvt.u32.u64 	%r222, %rd23;
	// begin inline asm
	nanosleep.u32 %r222;
	// end inline asm
	bra.uni 	$L__BB0_6;
$L__BB0_13:
	bar.sync 	0;
	setp.gt.u32 	%p4, %r225, 63;
	@%p4 bra 	$L__BB0_16;
	shl.b32 	%r22, %r225, 7;
	mov.u32 	%r23, _ZZ20print_swizzled_64x6414CUtensorMap_stE4smem;
	add.s32 	%r24, %r22, %r23;
	add.s32 	%r224, %r24, 64;
	add.u64 	%rd13, %SP, 0;
	mov.u64 	%rd15, $str;
	mov.u64 	%rd17, $str$1;
	mov.u32 	%r219, %ntid.x;
	shl.b32 	%r220, %r219, 7;
$L__BB0_15:
	ld.shared.u16 	%r25, [%r224+-64];
	cvta.to.local.u64 	%rd14, %rd13;
	st.local.u32 	[%rd14], %r25;
	cvta.global.u64 	%rd16, %rd15;
	{ // callseq 0, 0
	.param .b64 param0;
	st.param.b64 	[param0], %rd16;
	.param .b64 param1;
	st.param.b64 	[param1], %rd13;
	.param .b32 retval0;
	call.uni (retval0), 
	vprintf, 
	(
	param0, 
	param1
	);
	ld.param.b32 	%r26, [retval0];
	} // callseq 0
	ld.shared.u16 	%r28, [%r224+-62];
	st.local.u32 	[%rd14], %r28;
	{ // callseq 1, 0
	.param .b64 param0;
	st.param.b64 	[param0], %rd16;
	.param .b64 param1;
	st.param.b64 	[param1], %rd13;
	.param .b32 retval0;
	call.uni (retval0), 
	vprintf, 
	(
	param0, 
	param1
	);
	ld.param.b32 	%r29, [retval0];
	} // callseq 1
	ld.shared.u16 	%r31, [%r224+-60];
	st.local.u32 	[%rd14], %r31;
	{ // callseq 2, 0
	.param .b64 param0;
	st.param.b64 	[param0], %rd16;
	.param .b64 param1;
	st.param.b64 	[param1], %rd13;
	.param .b32 retval0;
	call.uni (retval0), 
	vprintf, 
	(
	param0, 
	param1
	);
	ld.param.b32 	%r32, [retval0];
	} // callseq 2
	ld.shared.u16 	%r34, [%r224+-58];
	st.local.u32 	[%rd14], %r34;
	{ // callseq 3, 0
	.param .b64 param0;
	st.param.b64 	[param0], %rd16;
	.param .b64 param1;
	st.param.b64 	[param1], %rd13;
	.param .b32 retval0;
	call.uni (retval0), 
	vprintf, 
	(
	param0, 
	param1
	);
	ld.param.b32 	%r35, [retval0];
	} // callseq 3
	ld.shared.u16 	%r37, [%r224+-56];
	st.local.u32 	[%rd14], %r37;
	{ // callseq 4, 0
	.param .b64 param0;
	st.param.b64 	[param0], %rd16;
	.param .b64 param1;
	st.param.b64 	[param1], %rd13;
	.param .b32 retval0;
	call.uni (retval0), 
	vprintf, 
	(
	param0, 
	param1
	);
	ld.param.b32 	%r38, [retval0];
	} // callseq 4
	ld.shared.u16 	%r40, [%r224+-54];
	st.local.u32 	[%rd14], %r40;
	{ // callseq 5, 0
	.param .b64 param0;
	st.param.b64 	[param0], %rd16;
	.param .b64 param1;
	st.param.b64 	[param1], %rd13;
	.param .b32 retval0;
	call.uni (retval0), 
	vprintf, 
	(
	param0, 
	param1
	);
	ld.param.b32 	%r41, [retval0];
	} // callseq 5
	ld.shared.u16 	%r43, [%r224+-52];
	st.local.u32 	[%rd14], %r43;
	{ // callseq 6, 0
	.param .b64 param0;
	st.param.b64 	[param0], %rd16;
	.param .b64 param1;
	st.param.b64 	[param1], %rd13;
	.param .b32 retval0;
	call.uni (retval0), 
	vprintf, 
	(
	param0, 
	param1
	);
	ld.param.b32 	%r44, [retval0];
	} // callseq 6
	ld.shared.u16 	%r46, [%r224+-50];
	st.local.u32 	[%rd14], %r46;
	{ // callseq 7, 0
	.param .b64 param0;
	st.param.b64 	[param0], %rd16;
	.param .b64 param1;
	st.param.b64 	[param1], %rd13;
	.param .b32 retval0;
	call.uni (retval0), 
	vprintf, 
	(
	param0, 
	param1
	);
	ld.param.b32 	%r47, [retval0];
	} // callseq 7
	ld.shared.u16 	%r49, [%r224+-48];
	st.local.u32 	[%rd14], %r49;
	{ // callseq 8, 0
	.param .b64 param0;
	st.param.b64 	[param0], %rd16;
	.param .b64 param1;
	st.param.b64 	[param1], %rd13;
	.param .b32 retval0;
	call.uni (retval0), 
	vprintf, 
	(
	param0, 
	param1
	);
	ld.param.b32 	%r50, [retval0];
	} // callseq 8
	ld.shared.u16 	%r52, [%r224+-46];
	st.local.u32 	[%rd14], %r52;
	{ // callseq 9, 0
	.param .b64 param0;
	st.param.b64 	[param0], %rd16;
	.param .b64 param1;
	st.param.b64 	[param1], %rd13;
	.param .b32 retval0;
	call.uni (retval0), 
	vprintf, 
	(
	param0, 
	param1
	);
	ld.param.b32 	%r53, [retval0];
	} // callseq 9
	ld.shared.u16 	%r55, [%r224+-44];
	st.local.u32 	[%rd14], %r55;
	{ // callseq 10, 0
	.param .b64 param0;
	st.param.b64 	[param0], %rd16;
	.param .b64 param1;
	st.param.b64 	[param1], %rd13;
	.param .b32 retval0;
	call.uni (retval0), 
	vprintf, 
	(
	param0, 
	param1
	);
	ld.param.b32 	%r56, [retval0];
	} // callseq 10
	ld.shared.u16 	%r58, [%r224+-42];
	st.local.u32 	[%rd14], %r58;
	{ // callseq 11, 0
	.param .b64 param0;
	st.param.b64 	[param0], %rd16;
	.param .b64 param1;
	st.param.b64 	[param1], %rd13;
	.param .b32 retval0;
	call.uni (retval0), 
	vprintf, 
	(
	param0, 
	param1
	);
	ld.param.b32 	%r59, [retval0];
	} // callseq 11
	ld.shared.u16 	%r61, [%r224+-40];
	st.local.u32 	[%rd14], %r61;
	{ // callseq 12, 0
	.param .b64 param0;
	st.param.b64 	[param0], %rd16;
	.param .b64 param1;
	st.param.b64 	[param1], %rd13;
	.param .b32 retval0;
	call.uni (retval0), 
	vprintf, 
	(
	param0, 
	param1
	);
	ld.param.b32 	%r62, [retval0];
	} // callseq 12
	ld.shared.u16 	%r64, [%r224+-38];
	st.local.u32 	[%rd14], %r64;
	{ // callseq 13, 0
	.param .b64 param0;
	st.param.b64 	[param0], %rd16;
	.param .b64 param1;
	st.param.b64 	[param1], %rd13;
	.param .b32 retval0;
	call.uni (retval0), 
	vprintf, 
	(
	param0, 
	param1
	);
	ld.param.b32 	%r65, [retval0];
	} // callseq 13
	ld.shared.u16 	%r67, [%r224+-36];
	st.local.u32 	[%rd14], %r67;
	{ // callseq 14, 0
	.param .b64 param0;
	st.param.b64 	[param0], %rd16;
	.param .b64 param1;
	st.param.b64 	[param1], %rd13;
	.param .b32 retval0;
	call.uni (retval0), 
	vprintf, 
	(
	param0, 
	param1
	);
	ld.param.b32 	%r68, [retval0];
	} // callseq 14
	ld.shared.u16 	%r70, [%r224+-34];
	st.local.u32 	[%rd14], %r70;
	{ // callseq 15, 0
	.param .b64 param0;
	st.param.b64 	[param0], %rd16;
	.param .b64 param1;
	st.param.b64 	[param1], %rd13;
	.param .b32 retval0;
	call.uni (retval0), 
	vprintf, 
	(
	param0, 
	param1
	);
	ld.param.b32 	%r71, [retval0];
	} // callseq 15
	ld.shared.u16 	%r73, [%r224+-32];
	st.local.u32 	[%rd14], %r73;
	{ // callseq 16, 0
	.param .b64 param0;
	st.param.b64 	[param0], %rd16;
	.param .b64 param1;
	st.param.b64 	[param1], %rd13;
	.param .b32 retval0;
	call.uni (retval0), 
	vprintf, 
	(
	param0, 
	param1
	);
	ld.param.b32 	%r74, [retval0];
	} // callseq 16
	ld.shared.u16 	%r76, [%r224+-30];
	st.local.u32 	[%rd14], %r76;
	{ // callseq 17, 0
	.param .b64 param0;
	st.param.b64 	[param0], %rd16;
	.param .b64 param1;
	st.param.b64 	[param1], %rd13;
	.param .b32 retval0;
	call.uni (retval0), 
	vprintf, 
	(
	param0, 
	param1
	);
	ld.param.b32 	%r77, [retval0];
	} // callseq 17
	ld.shared.u16 	%r79, [%r224+-28];
	st.local.u32 	[%rd14], %r79;
	{ // callseq 18, 0
	.param .b64 param0;
	st.param.b64 	[param0], %rd16;
	.param .b64 param1;
	st.param.b64 	[param1], %rd13;
	.param .b32 retval0;
	call.uni (retval0), 
	vprintf, 
	(
	param0, 
	param1
	);
	ld.param.b32 	%r80, [retval0];
	} // callseq 18
	ld.shared.u16 	%r82, [%r224+-26];
	st.local.u32 	[%rd14], %r82;
	{ // callseq 19, 0
	.param .b64 param0;
	st.param.b64 	[param0], %rd16;
	.param .b64 param1;
	st.param.b64 	[param1], %rd13;
	.param .b32 retval0;
	call.uni (retval0), 
	vprintf, 
	(
	param0, 
	param1
	);
	ld.param.b32 	%r83, [retval0];
	} // callseq 19
	ld.shared.u16 	%r85, [%r224+-24];
	st.local.u32 	[%rd14], %r85;
	{ // callseq 20, 0
	.param .b64 param0;
	st.param.b64 	[param0], %rd16;
	.param .b64 param1;
	st.param.b64 	[param1], %rd13;
	.param .b32 retval0;
	call.uni (retval0), 
	vprintf, 
	(
	param0, 
	param1
	);
	ld.param.b32 	%r86, [retval0];
	} // callseq 20
	ld.shared.u16 	%r88, [%r224+-22];
	st.local.u32 	[%rd14], %r88;
	{ // callseq 21, 0
	.param .b64 param0;
	st.param.b64 	[param0], %rd16;
	.param .b64 param1;
	st.param.b64 	[param1], %rd13;
	.param .b32 retval0;
	call.uni (retval0), 
	vprintf, 
	(
	param0, 
	param1
	);
	ld.param.b32 	%r89, [retval0];
	} // callseq 21
	ld.shared.u16 	%r91, [%r224+-20];
	st.local.u32 	[%rd14], %r91;
	{ // callseq 22, 0
	.param .b64 param0;
	st.param.b64 	[param0], %rd16;
	.param .b64 param1;
	st.param.b64 	[param1], %rd13;
	.param .b32 retval0;
	call.uni (retval0), 
	vprintf, 
	(
	param0, 
	param1
	);
	ld.param.b32 	%r92, [retval0];
	} // callseq 22
	ld.shared.u16 	%r94, [%r224+-18];
	st.local.u32 	[%rd14], %r94;
	{ // callseq 23, 0
	.param .b64 param0;
	st.param.b64 	[param0], %rd16;
	.param .b64 param1;
	st.param.b64 	[param1], %rd13;
	.param .b32 retval0;
	call.uni (retval0), 
	vprintf, 
	(
	param0, 
	param1
	);
	ld.param.b32 	%r95, [retval0];
	} // callseq 23
	ld.shared.u16 	%r97, [%r224+-16];
	st.local.u32 	[%rd14], %r97;
	{ // callseq 24, 0
	.param .b64 param0;
	st.param.b64 	[param0], %rd16;
	.param .b64 param1;
	st.param.b64 	[param1], %rd13;
	.param .b32 retval0;
	call.uni (retval0), 
	vprintf, 
	(
	param0, 
	param1
	);
	ld.param.b32 	%r98, [retval0];
	} // callseq 24
	ld.shared.u16 	%r100, [%r224+-14];
	st.local.u32 	[%rd14], %r100;
	{ // callseq 25, 0
	.param .b64 param0;
	st.param.b64 	[param0], %rd16;
	.param .b64 param1;
	st.param.b64 	[param1], %rd13;
	.param .b32 retval0;
	call.uni (retval0), 
	vprintf, 
	(
	param0, 
	param1
	);
	ld.param.b32 	%r101, [retval0];
	} // callseq 25
	ld.shared.u16 	%r103, [%r224+-12];
	st.local.u32 	[%rd14], %r103;
	{ // callseq 26, 0
	.param .b64 param0;
	st.param.b64 	[param0], %rd16;
	.param .b64 param1;
	st.param.b64 	[param1], %rd13;
	.param .b32 retval0;
	call.uni (retval0), 
	vprintf, 
	(
	param0, 
	param1
	);
	ld.param.b32 	%r104, [retval0];
	} // callseq 26
	ld.shared.u16 	%r106, [%r224+-10];
	st.local.u32 	[%rd14], %r106;
	{ // callseq 27, 0
	.param .b64 param0;
	st.param.b64 	[param0], %rd16;
	.param .b64 param1;
	st.param.b64 	[param1], %rd13;
	.param .b32 retval0;
	call.uni (retval0), 
	vprintf, 
	(
	param0, 
	param1
	);
	ld.param.b32 	%r107, [retval0];
	} // callseq 27
	ld.shared.u16 	%r109, [%r224+-8];
	st.local.u32 	[%rd14], %r109;
	{ // callseq 28, 0
	.param .b64 param0;
	st.param.b64 	[param0], %rd16;
	.param .b64 param1;
	st.param.b64 	[param1], %rd13;
	.param .b32 retval0;
	call.uni (retval0), 
	vprintf, 
	(
	param0, 
	param1
	);
	ld.param.b32 	%r110, [retval0];
	} // callseq 28
	ld.shared.u16 	%r112, [%r224+-6];
	st.local.u32 	[%rd14], %r112;
	{ // callseq 29, 0
	.param .b64 param0;
	st.param.b64 	[param0], %rd16;
	.param .b64 param1;
	st.param.b64 	[param1], %rd13;
	.param .b32 retval0;
	call.uni (retval0), 
	vprintf, 
	(
	param0, 
	param1
	);
	ld.param.b32 	%r113, [retval0];
	} // callseq 29
	ld.shared.u16 	%r115, [%r224+-4];
	st.local.u32 	[%rd14], %r115;
	{ // callseq 30, 0
	.param .b64 param0;
	st.param.b64 	[param0], %rd16;
	.param .b64 param1;
	st.param.b64 	[param1], %rd13;
	.param .b32 retval0;
	call.uni (retval0), 
	vprintf, 
	(
	param0, 
	param1
	);
	ld.param.b32 	%r116, [retval0];
	} // callseq 30
	ld.shared.u16 	%r118, [%r224+-2];
	st.local.u32 	[%rd14], %r118;
	{ // callseq 31, 0
	.param .b64 param0;
	st.param.b64 	[param0], %rd16;
	.param .b64 param1;
	st.param.b64 	[param1], %rd13;
	.param .b32 retval0;
	call.uni (retval0), 
	vprintf, 
	(
	param0, 
	param1
	);
	ld.param.b32 	%r119, [retval0];
	} // callseq 31
	ld.shared.u16 	%r121, [%r224];
	st.local.u32 	[%rd14], %r121;
	{ // callseq 32, 0
	.param .b64 param0;
	st.param.b64 	[param0], %rd16;
	.param .b64 param1;
	st.param.b64 	[param1], %rd13;
	.param .b32 retval0;
	call.uni (retval0), 
	vprintf, 
	(
	param0, 
	param1
	);
	ld.param.b32 	%r122, [retval0];
	} // callseq 32
	ld.shared.u16 	%r124, [%r224+2];
	st.local.u32 	[%rd14], %r124;
	{ // callseq 33, 0
	.param .b64 param0;
	st.param.b64 	[param0], %rd16;
	.param .b64 param1;
	st.param.b64 	[param1], %rd13;
	.param .b32 retval0;
	call.uni (retval0), 
	vprintf, 
	(
	param0, 
	param1
	);
	ld.param.b32 	%r125, [retval0];
	} // callseq 33
	ld.shared.u16 	%r127, [%r224+4];
	st.local.u32 	[%rd14], %r127;
	{ // callseq 34, 0
	.param .b64 param0;
	st.param.b64 	[param0], %rd16;
	.param .b64 param1;
	st.param.b64 	[param1], %rd13;
	.param .b32 retval0;
	call.uni (retval0), 
	vprintf, 
	(
	param0, 
	param1
	);
	ld.param.b32 	%r128, [retval0];
	} // callseq 34
	ld.shared.u16 	%r130, [%r224+6];
	st.local.u32 	[%rd14], %r130;
	{ // callseq 35, 0
	.param .b64 param0;
	st.param.b64 	[param0], %rd16;
	.param .b64 param1;
	st.param.b64 	[param1], %rd13;
	.param .b32 retval0;
	call.uni (retval0), 
	vprintf, 
	(
	param0, 
	param1
	);
	ld.param.b32 	%r131, [retval0];
	} // callseq 35
	ld.shared.u16 	%r133, [%r224+8];
	st.local.u32 	[%rd14], %r133;
	{ // callseq 36, 0
	.param .b64 param0;
	st.param.b64 	[param0], %rd16;
	.param .b64 param1;
	st.param.b64 	[param1], %rd13;
	.param .b32 retval0;
	call.uni (retval0), 
	vprintf, 
	(
	param0, 
	param1
	);
	ld.param.b32 	%r134, [retval0];
	} // callseq 36
	ld.shared.u16 	%r136, [%r224+10];
	st.local.u32 	[%rd14], %r136;
	{ // callseq 37, 0
	.param .b64 param0;
	st.param.b64 	[param0], %rd16;
	.param .b64 param1;
	st.param.b64 	[param1], %rd13;
	.param .b32 retval0;
	call.uni (retval0), 
	vprintf, 
	(
	param0, 
	param1
	);
	ld.param.b32 	%r137, [retval0];
	} // callseq 37
	ld.shared.u16 	%r139, [%r224+12];
	st.local.u32 	[%rd14], %r139;
	{ // callseq 38, 0
	.param .b64 param0;
	st.param.b64 	[param0], %rd16;
	.param .b64 param1;
	st.param.b64 	[param1], %rd13;
	.param .b32 retval0;
	call.uni (retval0), 
	vprintf, 
	(
	param0, 
	param1
	);
	ld.param.b32 	%r140, [retval0];
	} // callseq 38
	ld.shared.u16 	%r142, [%r224+14];
	st.local.u32 	[%rd14], %r142;
	{ // callseq 39, 0
	.param .b64 param0;
	st.param.b64 	[param0], %rd16;
	.param .b64 param1;
	st.param.b64 	[param1], %rd13;
	.param .b32 retval0;
	call.uni (retval0), 
	vprintf, 
	(
	param0, 
	param1
	);
	ld.param.b32 	%r143, [retval0];
	} // callseq 39
	ld.shared.u16 	%r145, [%r224+16];
	st.local.u32 	[%rd14], %r145;
	{ // callseq 40, 0
	.param .b64 param0;
	st.param.b64 	[param0], %rd16;
	.param .b64 param1;
	st.param.b64 	[param1], %rd13;
	.param .b32 retval0;
	call.uni (retval0), 
	vprintf, 
	(
	param0, 
	param1
	);
	ld.param.b32 	%r146, [retval0];
	} // callseq 40
	ld.shared.u16 	%r148, [%r224+18];
	st.local.u32 	[%rd14], %r148;
	{ // callseq 41, 0
	.param .b64 param0;
	st.param.b64 	[param0], %rd16;
	.param .b64 param1;
	st.param.b64 	[param1], %rd13;
	.param .b32 retval0;
	call.uni (retval0), 
	vprintf, 
	(
	param0, 
	param1
	);
	ld.param.b32 	%r149, [retval0];
	} // callseq 41
	ld.shared.u16 	%r151, [%r224+20];
	st.local.u32 	[%rd14], %r151;
	{ // callseq 42, 0
	.param .b64 param0;
	st.param.b64 	[param0], %rd16;
	.param .b64 param1;
	st.param.b64 	[param1], %rd13;
	.param .b32 retval0;
	call.uni (retval0), 
	vprintf, 
	(
	param0, 
	param1
	);
	ld.param.b32 	%r152, [retval0];
	} // callseq 42
	ld.shared.u16 	%r154, [%r224+22];
	st.local.u32 	[%rd14], %r154;
	{ // callseq 43, 0
	.param .b64 param0;
	st.param.b64 	[param0], %rd16;
	.param .b64 param1;
	st.param.b64 	[param1], %rd13;
	.param .b32 retval0;
	call.uni (retval0), 
	vprintf, 
	(
	param0, 
	param1
	);
	ld.param.b32 	%r155, [retval0];
	} // callseq 43
	ld.shared.u16 	%r157, [%r224+24];
	st.local.u32 	[%rd14], %r157;
	{ // callseq 44, 0
	.param .b64 param0;
	st.param.b64 	[param0], %rd16;
	.param .b64 param1;
	st.param.b64 	[param1], %rd13;
	.param .b32 retval0;
	call.uni (retval0), 
	vprintf, 
	(
	param0, 
	param1
	);
	ld.param.b32 	%r158, [retval0];
	} // callseq 44
	ld.shared.u16 	%r160, [%r224+26];
	st.local.u32 	[%rd14], %r160;
	{ // callseq 45, 0
	.param .b64 param0;
	st.param.b64 	[param0], %rd16;
	.param .b64 param1;
	st.param.b64 	[param1], %rd13;
	.param .b32 retval0;
	call.uni (retval0), 
	vprintf, 
	(
	param0, 
	param1
	);
	ld.param.b32 	%r161, [retval0];
	} // callseq 45
	ld.shared.u16 	%r163, [%r224+28];
	st.local.u32 	[%rd14], %r163;
	{ // callseq 46, 0
	.param .b64 param0;
	st.param.b64 	[param0], %rd16;
	.param .b64 param1;
	st.param.b64 	[param1], %rd13;
	.param .b32 retval0;
	call.uni (retval0), 
	vprintf, 
	(
	param0, 
	param1
	);
	ld.param.b32 	%r164, [retval0];
	} // callseq 46
	ld.shared.u16 	%r166, [%r224+30];
	st.local.u32 	[%rd14], %r166;
	{ // callseq 47, 0
	.param .b64 param0;
	st.param.b64 	[param0], %rd16;
	.param .b64 param1;
	st.param.b64 	[param1], %rd13;
	.param .b32 retval0;
	call.uni (retval0), 
	vprintf, 
	(
	param0, 
	param1
	);
	ld.param.b32 	%r167, [retval0];
	} // callseq 47
	ld.shared.u16 	%r169, [%r224+32];
	st.local.u32 	[%rd14], %r169;
	{ // callseq 48, 0
	.param .b64 param0;
	st.param.b64 	[param0], %rd16;
	.param .b64 param1;
	st.param.b64 	[param1], %rd13;
	.param .b32 retval0;
	call.uni (retval0), 
	vprintf, 
	(
	param0, 
	param1
	);
	ld.param.b32 	%r170, [retval0];
	} // callseq 48
	ld.shared.u16 	%r172, [%r224+34];
	st.local.u32 	[%rd14], %r172;
	{ // callseq 49, 0
	.param .b64 param0;
	st.param.b64 	[param0], %rd16;
	.param .b64 param1;
	st.param.b64 	[param1], %rd13;
	.param .b32 retval0;
	call.uni (retval0), 
	vprintf, 
	(
	param0, 
	param1
	);
	ld.param.b32 	%r173, [retval0];
	} // callseq 49
	ld.shared.u16 	%r175, [%r224+36];
	st.local.u32 	[%rd14], %r175;
	{ // callseq 50, 0
	.param .b64 param0;
	st.param.b64 	[param0], %rd16;
	.param .b64 param1;
	st.param.b64 	[param1], %rd13;
	.param .b32 retval0;
	call.uni (retval0), 
	vprintf, 
	(
	param0, 
	param1
	);
	ld.param.b32 	%r176, [retval0];
	} // callseq 50
	ld.shared.u16 	%r178, [%r224+38];
	st.local.u32 	[%rd14], %r178;
	{ // callseq 51, 0
	.param .b64 param0;
	st.param.b64 	[param0], %rd16;
	.param .b64 param1;
	st.param.b64 	[param1], %rd13;
	.param .b32 retval0;
	call.uni (retval0), 
	vprintf, 
	(
	param0, 
	param1
	);
	ld.param.b32 	%r179, [retval0];
	} // callseq 51
	ld.shared.u16 	%r181, [%r224+40];
	st.local.u32 	[%rd14], %r181;
	{ // callseq 52, 0
	.param .b64 param0;
	st.param.b64 	[param0], %rd16;
	.param .b64 param1;
	st.param.b64 	[param1], %rd13;
	.param .b32 retval0;
	call.uni (retval0), 
	vprintf, 
	(
	param0, 
	param1
	);
	ld.param.b32 	%r182, [retval0];
	} // callseq 52
	ld.shared.u16 	%r184, [%r224+42];
	st.local.u32 	[%rd14], %r184;
	{ // callseq 53, 0
	.param .b64 param0;
	st.param.b64 	[param0], %rd16;
	.param .b64 param1;
	st.param.b64 	[param1], %rd13;
	.param .b32 retval0;
	call.uni (retval0), 
	vprintf, 
	(
	param0, 
	param1
	);
	ld.param.b32 	%r185, [retval0];
	} // callseq 53
	ld.shared.u16 	%r187, [%r224+44];
	st.local.u32 	[%rd14], %r187;
	{ // callseq 54, 0
	.param .b64 param0;
	st.param.b64 	[param0], %rd16;
	.param .b64 param1;
	st.param.b64 	[param1], %rd13;
	.param .b32 retval0;
	call.uni (retval0), 
	vprintf, 
	(
	param0, 
	param1
	);
	ld.param.b32 	%r188, [retval0];
	} // callseq 54
	ld.shared.u16 	%r190, [%r224+46];
	st.local.u32 	[%rd14], %r190;
	{ // callseq 55, 0
	.param .b64 param0;
	st.param.b64 	[param0], %rd16;
	.param .b64 param1;
	st.param.b64 	[param1], %rd13;
	.param .b32 retval0;
	call.uni (retval0), 
	vprintf, 
	(
	param0, 
	param1
	);
	ld.param.b32 	%r191, [retval0];
	} // callseq 55
	ld.shared.u16 	%r193, [%r224+48];
	st.local.u32 	[%rd14], %r193;
	{ // callseq 56, 0
	.param .b64 param0;
	st.param.b64 	[param0], %rd16;
	.param .b64 param1;
	st.param.b64 	[param1], %rd13;
	.param .b32 retval0;
	call.uni (retval0), 
	vprintf, 
	(
	param0, 
	param1
	);
	ld.param.b32 	%r194, [retval0];
	} // callseq 56
	ld.shared.u16 	%r196, [%r224+50];
	st.local.u32 	[%rd14], %r196;
	{ // callseq 57, 0
	.param .b64 param0;
	st.param.b64 	[param0], %rd16;
	.param .b64 param1;
	st.param.b64 	[param1], %rd13;
	.param .b32 retval0;
	call.uni (retval0), 
	vprintf, 
	(
	param0, 
	param1
	);
	ld.param.b32 	%r197, [retval0];
	} // callseq 57
	ld.shared.u16 	%r199, [%r224+52];
	st.local.u32 	[%rd14], %r199;
	{ // callseq 58, 0
	.param .b64 param0;
	st.param.b64 	[param0], %rd16;
	.param .b64 param1;
	st.param.b64 	[param1], %rd13;
	.param .b32 retval0;
	call.uni (retval0), 
	vprintf, 
	(
	param0, 
	param1
	);
	ld.param.b32 	%r200, [retval0];
	} // callseq 58
	ld.shared.u16 	%r202, [%r224+54];
	st.local.u32 	[%rd14], %r202;
	{ // callseq 59, 0
	.param .b64 param0;
	st.param.b64 	[param0], %rd16;
	.param .b64 param1;
	st.param.b64 	[param1], %rd13;
	.param .b32 retval0;
	call.uni (retval0), 
	vprintf, 
	(
	param0, 
	param1
	);
	ld.param.b32 	%r203, [retval0];
	} // callseq 59
	ld.shared.u16 	%r205, [%r224+56];
	st.local.u32 	[%rd14], %r205;
	{ // callseq 60, 0
	.param .b64 param0;
	st.param.b64 	[param0], %rd16;
	.param .b64 param1;
	st.param.b64 	[param1], %rd13;
	.param .b32 retval0;
	call.uni (retval0), 
	vprintf, 
	(
	param0, 
	param1
	);
	ld.param.b32 	%r206, [retval0];
	} // callseq 60
	ld.shared.u16 	%r208, [%r224+58];
	st.local.u32 	[%rd14], %r208;
	{ // callseq 61, 0
	.param .b64 param0;
	st.param.b64 	[param0], %rd16;
	.param .b64 param1;
	st.param.b64 	[param1], %rd13;
	.param .b32 retval0;
	call.uni (retval0), 
	vprintf, 
	(
	param0, 
	param1
	);
	ld.param.b32 	%r209, [retval0];
	} // callseq 61
	ld.shared.u16 	%r211, [%r224+60];
	st.local.u32 	[%rd14], %r211;
	{ // callseq 62, 0
	.param .b64 param0;
	st.param.b64 	[param0], %rd16;
	.param .b64 param1;
	st.param.b64 	[param1], %rd13;
	.param .b32 retval0;
	call.uni (retval0), 
	vprintf, 
	(
	param0, 
	param1
	);
	ld.param.b32 	%r212, [retval0];
	} // callseq 62
	ld.shared.u16 	%r214, [%r224+62];
	st.local.u32 	[%rd14], %r214;
	{ // callseq 63, 0
	.param .b64 param0;
	st.param.b64 	[param0], %rd16;
	.param .b64 param1;
	st.param.b64 	[param1], %rd13;
	.param .b32 retval0;
	call.uni (retval0), 
	vprintf, 
	(
	param0, 
	param1
	);
	ld.param.b32 	%r215, [retval0];
	} // callseq 63
	cvta.global.u64 	%rd18, %rd17;
	{ // callseq 64, 0
	.param .b64 param0;
	st.param.b64 	[param0], %rd18;
	.param .b64 param1;
	st.param.b64 	[param1], 0;
	.param .b32 retval0;
	call.uni (retval0), 
	vprintf, 
	(
	param0, 
	param1
	);
	ld.param.b32 	%r217, [retval0];
	} // callseq 64
	add.s32 	%r225, %r225, %r219;
	add.s32 	%r224, %r224, %r220;
	setp.lt.u32 	%p5, %r225, 64;
	@%p5 bra 	$L__BB0_15;
$L__BB0_16:
	ret;

}


// ===== COMPILED SASS (sm_100) =====

	.target	sm_100

	.elftype	@"ET_EXEC"


//--------------------- .note.nv.tkinfo           --------------------------
	.section	.note.nv.tkinfo,"",@"SHT_NOTE"
	.sectionflags	@"SHF_NOTE_NV_TKINFO"
	.tkinfo
        /*0018*/ 	.word	0x00000002
        /*0030*/ 	.string	""
        /*0030*/ 	.string	"ptxas"
        /*0030*/ 	.string	"Cuda compilation tools, release 13.0, V13.0.88"
        /*0030*/ 	.string	"Build cuda_13.0.r13.0/compiler.36424714_0"
        /*0030*/ 	.string	"-arch sm_100 -m 64 "



//--------------------- .note.nv.cuinfo           --------------------------
	.section	.note.nv.cuinfo,"",@"SHT_NOTE"
	.sectionflags	@"SHF_NOTE_NV_CUINFO"
        /*0018*/ 	.short	0x0002
        /*001a*/ 	.short	0x0064
        /*001c*/ 	.short	0x0082
	.zero		2


//--------------------- .nv.info                  --------------------------
	.section	.nv.info,"",@"SHT_CUDA_INFO"
	.align	4


	//----- nvinfo : EIATTR_REGCOUNT
	.align		4
        /*0000*/ 	.byte	0x04, 0x2f
        /*0002*/ 	.short	(.L_3 - .L_2)
	.align		4
.L_2:
        /*0004*/ 	.word	index@(_Z20print_swizzled_64x6414CUtensorMap_st)
        /*0008*/ 	.word	0x0000001b


	//----- nvinfo : EIATTR_FRAME_SIZE
	.align		4
.L_3:
        /*000c*/ 	.byte	0x04, 0x11
        /*000e*/ 	.short	(.L_5 - .L_4)
	.align		4
.L_4:
        /*0010*/ 	.word	index@(_Z20print_swizzled_64x6414CUtensorMap_st)
        /*0014*/ 	.word	0x00000008


	//----- nvinfo : EIATTR_MIN_STACK_SIZE
	.align		4
.L_5:
        /*0018*/ 	.byte	0x04, 0x12
        /*001a*/ 	.short	(.L_7 - .L_6)
	.align		4
.L_6:
        /*001c*/ 	.word	index@(_Z20print_swizzled_64x6414CUtensorMap_st)
        /*0020*/ 	.word	0x00000008
.L_7:


//--------------------- .nv.compat                --------------------------
	.section	.nv.compat,"",@"SHT_CUDA_COMPAT_INFO"
	.align	4
        /*0000*/ 	.byte	0x02, 0x09, 0x00, 0x00, 0x02, 0x02, 0x02, 0x00, 0x02, 0x05, 0x05, 0x00, 0x03, 0x07, 0x01, 0x01
        /*0010*/ 	.byte	0x02, 0x03, 0x01, 0x00, 0x02, 0x06, 0x01, 0x00, 0x04, 0x0b, 0x08, 0x00, 0x09, 0x00, 0x00, 0x00
        /*0020*/ 	.byte	0x00, 0x00, 0x00, 0x00


//--------------------- .nv.info._Z20print_swizzled_64x6414CUtensorMap_st --------------------------
	.section	.nv.info._Z20print_swizzled_64x6414CUtensorMap_st,"",@"SHT_CUDA_INFO"
	.sectionflags	@""
	.align	4


	//----- nvinfo : EIATTR_CUDA_API_VERSION
	.align		4
        /*0000*/ 	.byte	0x04, 0x37
        /*0002*/ 	.short	(.L_9 - .L_8)
.L_8:
        /*0004*/ 	.word	0x00000082


	//----- nvinfo : EIATTR_KPARAM_INFO
	.align		4
.L_9:
        /*0008*/ 	.byte	0x04, 0x17
        /*000a*/ 	.short	(.L_11 - .L_10)
.L_10:
        /*000c*/ 	.word	0x00000000
        /*0010*/ 	.short	0x0000
        /*0012*/ 	.short	0x0000
        /*0014*/ 	.byte	0x00, 0xf0, 0x01, 0x02


	//----- nvinfo : EIATTR_SPARSE_MMA_MASK
	.align		4
.L_11:
        /*0018*/ 	.byte	0x03, 0x50
        /*001a*/ 	.short	0x0000


	//----- nvinfo : EIATTR_MAXREG_COUNT
	.align		4
        /*001c*/ 	.byte	0x03, 0x1b
        /*001e*/ 	.short	0x00ff


	//----- nvinfo : EIATTR_NUM_BARRIERS
	.align		4
        /*0020*/ 	.byte	0x02, 0x4c
        /*0022*/ 	.byte	0x01
	.zero		1


	//----- nvinfo : EIATTR_EXTERNS
	.align		4
        /*0024*/ 	.byte	0x04, 0x0f
        /*0026*/ 	.short	(.L_13 - .L_12)


	//   ....[0]....
	.align		4
.L_12:
        /*0028*/ 	.word	index@(vprintf)


	//----- nvinfo : EIATTR_MERCURY_ISA_VERSION
	.align		4
.L_13:
        /*002c*/ 	.byte	0x03, 0x5f
        /*002e*/ 	.short	0x0101


	//----- nvinfo : EIATTR_VRC_CTA_INIT_COUNT
	.align		4
        /*0030*/ 	.byte	0x02, 0x4a
	.zero		1
	.zero		1


	//----- nvinfo : EIATTR_SYSCALL_OFFSETS
	.align		4
        /*0034*/ 	.byte	0x04, 0x46
        /*0036*/ 	.short	(.L_15 - .L_14)


	//   ....[0]....
.L_14:
        /*0038*/ 	.word	0x000006c0


	//   ....[1]....
        /*003c*/ 	.word	0x00000760


	//   ....[2]....
        /*0040*/ 	.word	0x00000800


	//   ....[3]....
        /*0044*/ 	.word	0x000008a0


	//   ....[4]....
        /*0048*/ 	.word	0x00000940


	//   ....[5]....
        /*004c*/ 	.word	0x000009e0


	//   ....[6]....
        /*0050*/ 	.word	0x00000a80


	//   ....[7]....
        /*0054*/ 	.word	0x00000b20


	//   ....[8]....
        /*0058*/ 	.word	0x00000bc0


	//   ....[9]....
        /*005c*/ 	.word	0x00000c60


	//   ....[10]....
        /*0060*/ 	.word	0x00000d00


	//   ....[11]....
        /*0064*/ 	.word	0x00000da0


	//   ....[12]....
        /*0068*/ 	.word	0x00000e40


	//   ....[13]....
        /*006c*/ 	.word	0x00000ee0


	//   ....[14]....
        /*0070*/ 	.word	0x00000f80


	//   ....[15]....
        /*0074*/ 	.word	0x00001020


	//   ....[16]....
        /*0078*/ 	.word	0x000010c0


	//   ....[17]....
        /*007c*/ 	.word	0x00001160


	//   ....[18]....
        /*0080*/ 	.word	0x00001200


	//   ....[19]....
        /*0084*/ 	.word	0x000012a0


	//   ....[20]....
        /*0088*/ 	.word	0x00001340


	//   ....[21]....
        /*008c*/ 	.word	0x000013e0


	//   ....[22]....
        /*0090*/ 	.word	0x00001480


	//   ....[23]....
        /*0094*/ 	.word	0x00001520


	//   ....[24]....
        /*0098*/ 	.word	0x000015c0


	//   ....[25]....
        /*009c*/ 	.word	0x00001660


	//   ....[26]....
        /*00a0*/ 	.word	0x00001700


	//   ....[27]....
        /*00a4*/ 	.word	0x000017a0


	//   ....[28]....
        /*00a8*/ 	.word	0x00001840


	//   ....[29]....
        /*00ac*/ 	.word	0x000018e0


	//   ....[30]....
        /*00b0*/ 	.word	0x00001980


	//   ....[31]....
        /*00b4*/ 	.word	0x00001a20


	//   ....[32]....
        /*00b8*/ 	.word	0x00001ac0


	//   ....[33]....
        /*00bc*/ 	.word	0x00001b60


	//   ....[34]....
        /*00c0*/ 	.word	0x00001c00


	//   ....[35]....
        /*00c4*/ 	.word	0x00001ca0


	//   ....[36]....
        /*00c8*/ 	.word	0x00001d40


	//   ....[37]....
        /*00cc*/ 	.word	0x00001de0


	//   ....[38]....
        /*00d0*/ 	.word	0x00001e80


	//   ....[39]....
        /*00d4*/ 	.word	0x00001f20


	//   ....[40]....
        /*00d8*/ 	.word	0x00001fc0


	//   ....[41]....
        /*00dc*/ 	.word	0x00002060


	//   ....[42]....
        /*00e0*/ 	.word	0x00002100


	//   ....[43]....
        /*00e4*/ 	.word	0x000021a0


	//   ....[44]....
        /*00e8*/ 	.word	0x00002240


	//   ....[45]....
        /*00ec*/ 	.word	0x000022e0


	//   ....[46]....
        /*00f0*/ 	.word	0x00002380


	//   ....[47]....
        /*00f4*/ 	.word	0x00002420


	//   ....[48]....
        /*00f8*/ 	.word	0x000024c0


	//   ....[49]....
        /*00fc*/ 	.word	0x00002560


	//   ....[50]....
        /*0100*/ 	.word	0x00002600


	//   ....[51]....
        /*0104*/ 	.word	0x000026a0


	//   ....[52]....
        /*0108*/ 	.word	0x00002740


	//   ....[53]....
        /*010c*/ 	.word	0x000027e0


	//   ....[54]....
        /*0110*/ 	.word	0x00002880


	//   ....[55]....
        /*0114*/ 	.word	0x00002920


	//   ....[56]....
        /*0118*/ 	.word	0x000029c0


	//   ....[57]....
        /*011c*/ 	.word	0x00002a60


	//   ....[58]....
        /*0120*/ 	.word	0x00002b00


	//   ....[59]....
        /*0124*/ 	.word	0x00002ba0


	//   ....[60]....
        /*0128*/ 	.word	0x00002c40


	//   ....[61]....
        /*012c*/ 	.word	0x00002ce0


	//   ....[62]....
        /*0130*/ 	.word	0x00002d80


	//   ....[63]....
        /*0134*/ 	.word	0x00002e20


	//   ....[64]....
        /*0138*/ 	.word	0x00002e90


	//----- nvinfo : EIATTR_MBARRIER_INSTR_OFFSETS
	.align		4
.L_15:
        /*013c*/ 	.byte	0x04, 0x39
        /*013e*/ 	.short	(.L_17 - .L_16)


	//   ....[0]....
.L_16:
        /*0140*/ 	.word	0x00000130
        /*0144*/ 	.word	0x000000ff
        /*0148*/ 	.word	0x00000000
        /*014c*/ 	.short	0x0100
        /*014e*/ 	.byte	0x06
	.zero		1


	//   ....[1]....
        /*0150*/ 	.word	0x00000370
        /*0154*/ 	.word	0x0000000b
        /*0158*/ 	.word	0x00000000
        /*015c*/ 	.short	0x0101
        /*015e*/ 	.byte	0xff
	.zero		1


	//   ....[2]....
        /*0160*/ 	.word	0x000003a0
        /*0164*/ 	.word	0x0000000b
        /*0168*/ 	.word	0x00000000
        /*016c*/ 	.short	0x0109
        /*016e*/ 	.byte	0xff
	.zero		1


	//   ....[3]....
        /*0170*/ 	.word	0x00000540
        /*0174*/ 	.word	0x0000000b
        /*0178*/ 	.word	0x00000000
        /*017c*/ 	.short	0x0109
        /*017e*/ 	.byte	0xff
	.zero		1


	//----- nvinfo : EIATTR_NUM_MBARRIERS
	.align		4
.L_17:
        /*0180*/ 	.byte	0x03, 0x38
        /*0182*/ 	.short	0x0001


	//----- nvinfo : EIATTR_EXIT_INSTR_OFFSETS
	.align		4
        /*0184*/ 	.byte	0x04, 0x1c
        /*0186*/ 	.short	(.L_19 - .L_18)


	//   ....[0]....
.L_18:
        /*0188*/ 	.word	0x00000590


	//   ....[1]....
        /*018c*/ 	.word	0x00002ee0


	//----- nvinfo : EIATTR_CRS_STACK_SIZE
	.align		4
.L_19:
        /*0190*/ 	.byte	0x04, 0x1e
        /*0192*/ 	.short	(.L_21 - .L_20)
.L_20:
        /*0194*/ 	.word	0x00000000


	//----- nvinfo : EIATTR_CBANK_PARAM_SIZE
	.align		4
.L_21:
        /*0198*/ 	.byte	0x03, 0x19
        /*019a*/ 	.short	0x0080


	//----- nvinfo : EIATTR_PARAM_CBANK
	.align		4
        /*019c*/ 	.byte	0x04, 0x0a
        /*019e*/ 	.short	(.L_23 - .L_22)
	.align		4
.L_22:
        /*01a0*/ 	.word	index@(.nv.constant0._Z20print_swizzled_64x6414CUtensorMap_st)
        /*01a4*/ 	.short	0x0380
        /*01a6*/ 	.short	0x0080


	//----- nvinfo : EIATTR_SW_WAR
	.align		4
.L_23:
        /*01a8*/ 	.byte	0x04, 0x36
        /*01aa*/ 	.short	(.L_25 - .L_24)
.L_24:
        /*01ac*/ 	.word	0x00000008
.L_25:


//--------------------- .nv.callgraph             --------------------------
	.section	.nv.callgraph,"",@"SHT_CUDA_CALLGRAPH"
	.align	4
	.sectionentsize	8
	.align		4
        /*0000*/ 	.word	0x00000000
	.align		4
        /*0004*/ 	.word	0xffffffff
	.align		4
        /*0008*/ 	.word	index@(_Z20print_swizzled_64x6414CUtensorMap_st)
	.align		4
        /*000c*/ 	.word	index@(vprintf)
	.align		4
        /*0010*/ 	.word	0x00000000
	.align		4
        /*0014*/ 	.word	0xfffffffe
	.align		4
        /*0018*/ 	.word	0x00000000
	.align		4
        /*001c*/ 	.word	0xfffffffd
	.align		4
        /*0020*/ 	.word	0x00000000
	.align		4
        /*0024*/ 	.word	0xfffffffc


//--------------------- .nv.constant4             --------------------------
	.section	.nv.constant4,"a",@progbits
	.align	8
	.align		8
.nv.constant4:
        /*0000*/ 	.dword	vprintf
	.align		8
        /*0008*/ 	.dword	$str
	.align		8
        /*0010*/ 	.dword	$str$1


//--------------------- .text._Z20print_swizzled_64x6414CUtensorMap_st --------------------------
	.section	.text._Z20print_swizzled_64x6414CUtensorMap_st,"ax",@progbits
	.align	128
        .global         _Z20print_swizzled_64x6414CUtensorMap_st
        .type           _Z20print_swizzled_64x6414CUtensorMap_st,@function
        .size           _Z20print_swizzled_64x6414CUtensorMap_st,(.L_x_78 - _Z20print_swizzled_64x6414CUtensorMap_st)
        .other          _Z20print_swizzled_64x6414CUtensorMap_st,@"STO_CUDA_ENTRY STV_DEFAULT"
_Z20print_swizzled_64x6414CUtensorMap_st:
.text._Z20print_swizzled_64x6414CUtensorMap_st:
[----:B------:R-:W0:Y:S01]  /*0000*/  LDC R1, c[0x0][0x37c] ;  /* 0x0000df00ff017b82 */ /* 0x000e220000000800 */
[----:B------:R-:W1:Y:S01]  /*0010*/  S2R R24, SR_TID.X ;  /* 0x0000000000187919 */ /* 0x000e620000002100 */
[----:B------:R-:W2:Y:S01]  /*0020*/  LDCU UR4, c[0x0][0x2f8] ;  /* 0x00005f00ff0477ac */ /* 0x000ea20008000800 */
[----:B0-----:R-:W-:Y:S01]  /*0030*/  VIADD R1, R1, 0xfffffff8 ;  /* 0xfffffff801017836 */ /* 0x001fe20000000000 */
[----:B------:R-:W-:Y:S01]  /*0040*/  BSSY.RECONVERGENT B0, `(.L_x_0) ;  /* 0x0000016000007945 */ /* 0x000fe20003800200 */
[----:B------:R-:W0:Y:S03]  /*0050*/  LDCU UR5, c[0x0][0x2fc] ;  /* 0x00005f80ff0577ac */ /* 0x000e260008000800 */
[----:B--2---:R-:W-:-:S05]  /*0060*/  IADD3 R22, P1, PT, R1, UR4, RZ ;  /* 0x0000000401167c10 */ /* 0x004fca000ff3e0ff */
[----:B0-----:R-:W-:Y:S01]  /*0070*/  IMAD.X R19, RZ, RZ, UR5, P1 ;  /* 0x00000005ff137e24 */ /* 0x001fe200088e06ff */
[----:B-1----:R-:W-:-:S13]  /*0080*/  ISETP.NE.AND P0, PT, R24, RZ, PT ;  /* 0x000000ff1800720c */ /* 0x002fda0003f05270 */
[----:B------:R-:W-:Y:S05]  /*0090*/  @P0 BRA `(.L_x_1) ;  /* 0x0000000000400947 */ /* 0x000fea0003800000 */
[----:B------:R-:W0:Y:S01]  /*00a0*/  S2UR UR7, SR_CgaCtaId ;  /* 0x00000000000779c3 */ /* 0x000e220000008800 */
[----:B------:R-:W1:Y:S01]  /*00b0*/  LDCU UR5, c[0x0][0x360] ;  /* 0x00006c00ff0577ac */ /* 0x000e620008000800 */
[----:B------:R-:W-:Y:S02]  /*00c0*/  UMOV UR4, 0x400 ;  /* 0x0000040000047882 */ /* 0x000fe40000000000 */
[----:B------:R-:W-:Y:S02]  /*00d0*/  UIADD3 UR6, UPT, UPT, UR4, 0x2000, URZ ;  /* 0x0000200004067890 */ /* 0x000fe4000fffe0ff */
[----:B-1----:R-:W-:-:S04]  /*00e0*/  UIADD3 UR4, UPT, UPT, -UR5, 0x100000, URZ ;  /* 0x0010000005047890 */ /* 0x002fc8000fffe1ff */
[----:B------:R-:W-:Y:S02]  /*00f0*/  USHF.L.U32 UR5, UR4, 0xb, URZ ;  /* 0x0000000b04057899 */ /* 0x000fe400080006ff */
[----:B------:R-:W-:Y:S02]  /*0100*/  USHF.L.U32 UR4, UR4, 0x1, URZ ;  /* 0x0000000104047899 */ /* 0x000fe400080006ff */
[----:B0-----:R-:W-:Y:S01]  /*0110*/  ULEA UR6, UR7, UR6, 0x18 ;  /* 0x0000000607067291 */ /* 0x001fe2000f8ec0ff */
[----:B------:R-:W0:Y:S11]  /*0120*/  FENCE.VIEW.ASYNC.S ;  /* 0x00000000000073c6 */ /* 0x000e360000000000 */
[----:B0-----:R0:W1:Y:S02]  /*0130*/  SYNCS.EXCH.64 URZ, [UR6], UR4 ;  /* 0x0000000406ff75b2 */ /* 0x0010640008000100 */
[----:B------:R-:W-:Y:S01]  /*0140*/  @!PT LDS RZ, [RZ] ;  /* 0x00000000fffff984 */ /* 0x000fe20000000800 */
[----:B------:R-:W-:Y:S01]  /*0150*/  @!PT LDS RZ, [RZ] ;  /* 0x00000000fffff984 */ /* 0x000fe20000000800 */
[----:B------:R-:W-:Y:S01]  /*0160*/  @!PT LDS RZ, [RZ] ;  /* 0x00000000fffff984 */ /* 0x000fe20000000800 */
[----:B------:R-:W-:Y:S01]  /*0170*/  @!PT LDS RZ, [RZ] ;  /* 0x00000000fffff984 */ /* 0x000fe20000000800 */
[----:B-1----:R1:W-:Y:S06]  /*0180*/  MEMBAR.ALL.CTA ;  /* 0x0000000000007992 */ /* 0x0023ec0000008000 */
[----:B-1----:R-:W1:Y:S02]  /*0190*/  FENCE.VIEW.ASYNC.S ;  /* 0x00000000000073c6 */ /* 0x002e640000000000 */
.L_x_1:
[----:B0-----:R-:W-:Y:S05]  /*01a0*/  BSYNC.RECONVERGENT B0 ;  /* 0x0000000000007941 */ /* 0x001fea0003800200 */
.L_x_0:
[----:B-1----:R-:W-:Y:S01]  /*01b0*/  BAR.SYNC.DEFER_BLOCKING 0x0 ;  /* 0x0000000000007b1d */ /* 0x002fe20000010000 */
[----:B------:R-:W-:-:S05]  /*01c0*/  ISETP.NE.AND P0, PT, R24, RZ, PT ;  /* 0x000000ff1800720c */ /* 0x000fca0003f05270 */
[----:B------:R-:W-:Y:S08]  /*01d0*/  BSSY.RECONVERGENT B0, `(.L_x_2) ;  /* 0x000001b000007945 */ /* 0x000ff00003800200 */
[----:B------:R-:W-:Y:S05]  /*01e0*/  @P0 BRA `(.L_x_3) ;  /* 0x00000000004c0947 */ /* 0x000fea0003800000 */
[----:B------:R-:W0:Y:S01]  /*01f0*/  S2UR UR6, SR_CgaCtaId ;  /* 0x00000000000679c3 */ /* 0x000e220000008800 */
[----:B------:R-:W-:Y:S01]  /*0200*/  UMOV UR4, 0x400 ;  /* 0x0000040000047882 */ /* 0x000fe20000000000 */
[----:B------:R-:W-:Y:S01]  /*0210*/  PLOP3.LUT P0, PT, PT, PT, PT, 0x80, 0x8 ;  /* 0x000000000008781c */ /* 0x000fe20003f0f070 */
[----:B------:R-:W-:Y:S01]  /*0220*/  UIADD3 UR5, UPT, UPT, UR4, 0x2000, URZ ;  /* 0x0000200004057890 */ /* 0x000fe2000fffe0ff */
[----:B------:R-:W1:Y:S01]  /*0230*/  LDCU.64 UR8, c[0x0][0x348] ;  /* 0x00006900ff0877ac */ /* 0x000e620008000a00 */
[----:B------:R-:W-:Y:S02]  /*0240*/  UMOV UR7, URZ ;  /* 0x000000ff00077c82 */ /* 0x000fe40008000000 */
[----:B0-----:R-:W-:Y:S02]  /*0250*/  ULEA UR5, UR6, UR5, 0x18 ;  /* 0x0000000506057291 */ /* 0x001fe4000f8ec0ff */
[----:B------:R-:W-:-:S03]  /*0260*/  ULEA UR4, UR6, UR4, 0x18 ;  /* 0x0000000406047291 */ /* 0x000fc6000f8ec0ff */
[----:B------:R-:W-:Y:S01]  /*0270*/  UMOV UR6, URZ ;  /* 0x000000ff00067c82 */ /* 0x000fe20008000000 */
[----:B------:R-:W-:-:S04]  /*0280*/  MOV R11, UR5 ;  /* 0x00000005000b7c02 */ /* 0x000fc80008000f00 */
[----:B-1----:R-:W-:-:S15]  /*0290*/  R2UR UR5, R11 ;  /* 0x000000000b0572ca */ /* 0x002fde00000e0000 */
.L_x_4:
[----:B------:R-:W-:Y:S01]  /*02a0*/  @P0 ELECT P1, URZ, PT ;  /* 0x0000000000ff082f */ /* 0x000fe20003820000 */
[----:B------:R0:W-:-:S12]  /*02b0*/  UTMALDG.2D [UR4], [UR8] ;  /* 0x00000004080075b4 */ /* 0x0001d80008008000 */
[----:B------:R-:W-:Y:S02]  /*02c0*/  @P1 PLOP3.LUT P0, PT, P1, PT, PT, 0x8, 0x80 ;  /* 0x000000000080181c */ /* 0x000fe40000f0e170 */
[----:B------:R-:W-:-:S11]  /*02d0*/  PLOP3.LUT P1, PT, PT, PT, PT, 0x8, 0x80 ;  /* 0x000000000080781c */ /* 0x000fd60003f2e170 */
[----:B0-----:R-:W-:Y:S05]  /*02e0*/  @P0 BRA.U.ANY `(.L_x_4) ;  /* 0xfffffffd00ec0947 */ /* 0x001fea000393ffff */
[----:B------:R-:W-:-:S06]  /*02f0*/  IMAD.MOV.U32 R2, RZ, RZ, 0x2000 ;  /* 0x00002000ff027424 */ /* 0x000fcc00078e00ff */
[----:B------:R2:W3:Y:S01]  /*0300*/  SYNCS.ARRIVE.TRANS64 R2, [R11+URZ], R2 ;  /* 0x000000020b0279a7 */ /* 0x0004e200080000ff */
[----:B------:R-:W-:Y:S05]  /*0310*/  BRA `(.L_x_5) ;  /* 0x0000000000187947 */ /* 0x000fea0003800000 */
.L_x_3:
[----:B------:R-:W0:Y:S01]  /*0320*/  S2UR UR5, SR_CgaCtaId ;  /* 0x00000000000579c3 */ /* 0x000e220000008800 */
[----:B------:R-:W-:Y:S02]  /*0330*/  UMOV UR4, 0x400 ;  /* 0x0000040000047882 */ /* 0x000fe40000000000 */
[----:B------:R-:W-:-:S04]  /*0340*/  UIADD3 UR4, UPT, UPT, UR4, 0x2000, URZ ;  /* 0x0000200004047890 */ /* 0x000fc8000fffe0ff */
[----:B0-----:R-:W-:-:S06]  /*0350*/  ULEA UR4, UR5, UR4, 0x18 ;  /* 0x0000000405047291 */ /* 0x001fcc000f8ec0ff */
[----:B------:R-:W-:-:S04]  /*0360*/  IMAD.U32 R11, RZ, RZ, UR4 ;  /* 0x00000004ff0b7e24 */ /* 0x000fc8000f8e00ff */
[----:B------:R0:W1:Y:S03]  /*0370*/  SYNCS.ARRIVE.TRANS64.A1T0 R2, [R11+URZ], RZ ;  /* 0x000000ff0b0279a7 */ /* 0x00006600081000ff */
.L_x_5:
[----:B------:R-:W-:Y:S05]  /*0380*/  BSYNC.RECONVERGENT B0 ;  /* 0x0000000000007941 */ /* 0x000fea0003800200 */
.L_x_2:
[----:B------:R-:W-:Y:S01]  /*0390*/  CS2R R4, SR_GLOBALTIMERLO ;  /* 0x0000000000047805 */ /* 0x000fe20000015200 */
[----:B-1-3--:R-:W1:Y:S02]  /*03a0*/  SYNCS.PHASECHK.TRANS64.TRYWAIT P0, [R11+URZ], R3 ;  /* 0x000000030b0075a7 */ /* 0x00ae6400080011ff */
[----:B-1----:R-:W-:Y:S05]  /*03b0*/  @P0 BRA `(.L_x_6) ;  /* 0x0000000000680947 */ /* 0x002fea0003800000 */
[----:B------:R-:W-:-:S07]  /*03c0*/  HFMA2 R8, -RZ, RZ, 0, 0 ;  /* 0x00000000ff087431 */ /* 0x000fce00000001ff */
.L_x_10:
[C---:B------:R-:W-:Y:S01]  /*03d0*/  ISETP.GT.AND P0, PT, R8.reuse, 0xf, PT ;  /* 0x0000000f0800780c */ /* 0x040fe20003f04270 */
[----:B------:R-:W-:Y:S05]  /*03e0*/  YIELD ;  /* 0x0000000000007946 */ /* 0x000fea0003800000 */
[----:B------:R-:W-:Y:S07]  /*03f0*/  BSSY B0, `(.L_x_7) ;  /* 0x0000014000007945 */ /* 0x000fee0003800000 */
[----:B------:R-:W-:Y:S01]  /*0400*/  @!P0 VIADD R8, R8, 0x1 ;  /* 0x0000000108088836 */ /* 0x000fe20000000000 */
[----:B------:R-:W-:Y:S06]  /*0410*/  @!P0 BRA `(.L_x_8) ;  /* 0x0000000000448947 */ /* 0x000fec0003800000 */
[----:B------:R-:W-:-:S06]  /*0420*/  CS2R R6, SR_GLOBALTIMERLO ;  /* 0x0000000000067805 */ /* 0x000fcc0000015200 */
[----:B------:R-:W-:-:S05]  /*0430*/  IADD3 R9, P0, PT, -R4, R6, RZ ;  /* 0x0000000604097210 */ /* 0x000fca0007f1e1ff */
[----:B------:R-:W-:Y:S01]  /*0440*/  IMAD.X R7, R7, 0x1, ~R5, P0 ;  /* 0x0000000107077824 */ /* 0x000fe200000e0e05 */
[----:B------:R-:W-:-:S04]  /*0450*/  ISETP.GE.U32.AND P0, PT, R9, 0x3d0900, PT ;  /* 0x003d09000900780c */ /* 0x000fc80003f06070 */
[----:B------:R-:W-:-:S13]  /*0460*/  ISETP.GE.AND.EX P0, PT, R7, RZ, PT, P0 ;  /* 0x000000ff0700720c */ /* 0x000fda0003f06300 */
[----:B------:R-:W-:Y:S05]  /*0470*/  @!P0 BRA `(.L_x_9) ;  /* 0x0000000000088947 */ /* 0x000fea0003800000 */
[----:B------:R-:W-:Y:S05]  /*0480*/  NANOSLEEP 0xf4240 ;  /* 0x000f42400000795d */ /* 0x000fea0003800000 */
[----:B------:R-:W-:Y:S05]  /*0490*/  BRA `(.L_x_8) ;  /* 0x0000000000247947 */ /* 0x000fea0003800000 */
.L_x_9:
[----:B------:R-:W-:-:S04]  /*04a0*/  ISETP.GE.U32.AND P0, PT, R9, 0x9c40, PT ;  /* 0x00009c400900780c */ /* 0x000fc80003f06070 */
[----:B------:R-:W-:-:S13]  /*04b0*/  ISETP.GE.AND.EX P0, PT, R7, RZ, PT, P0 ;  /* 0x000000ff0700720c */ /* 0x000fda0003f06300 */
[----:B------:R-:W-:Y:S05]  /*04c0*/  @!P0 BRA `(.L_x_8) ;  /* 0x0000000000188947 */ /* 0x000fea0003800000 */
[----:B------:R-:W-:-:S04]  /*04d0*/  SHF.R.S32.HI R0, RZ, 0x1f, R7 ;  /* 0x0000001fff007819 */ /* 0x000fc80000011407 */
[----:B------:R-:W-:-:S04]  /*04e0*/  LEA.HI R0, P0, R0, R9, RZ, 0x2 ;  /* 0x0000000900007211 */ /* 0x000fc800078110ff */
[----:B------:R-:W-:-:S04]  /*04f0*/  IADD3.X R7, PT, PT, RZ, R7, RZ, P0, !PT ;  /* 0x00000007ff077210 */ /* 0x000fc800007fe4ff */
[----:B------:R-:W-:-:S04]  /*0500*/  SHF.R.U64 R0, R0, 0x2, R7 ;  /* 0x0000000200007819 */ /* 0x000fc80000001207 */
[----:B------:R-:W-:Y:S05]  /*0510*/  NANOSLEEP R0 ;  /* 0x000000000000735d */ /* 0x000fea0003800000 */
[----:B------:R-:W-:Y:S01]  /*0520*/  NOP ;  /* 0x0000000000007918 */ /* 0x000fe20000000000 */
.L_x_8:
[----:B------:R-:W-:Y:S05]  /*0530*/  BSYNC B0 ;  /* 0x0000000000007941 */ /* 0x000fea0003800000 */
.L_x_7:
[----:B------:R-:W1:Y:S02]  /*0540*/  SYNCS.PHASECHK.TRANS64.TRYWAIT P0, [R11+URZ], R3 ;  /* 0x000000030b0075a7 */ /* 0x000e6400080011ff */
[----:B-1----:R-:W-:Y:S05]  /*0550*/  @!P0 BRA `(.L_x_10) ;  /* 0xfffffffc009c8947 */ /* 0x002fea000383ffff */
.L_x_6:
[----:B------:R-:W-:Y:S05]  /*0560*/  WARPSYNC.ALL ;  /* 0x0000000000007948 */ /* 0x000fea0003800000 */
[----:B------:R-:W-:Y:S01]  /*0570*/  BAR.SYNC.DEFER_BLOCKING 0x0 ;  /* 0x0000000000007b1d */ /* 0x000fe20000010000 */
[----:B------:R-:W-:-:S13]  /*0580*/  ISETP.GT.U32.AND P0, PT, R24, 0x3f, PT ;  /* 0x0000003f1800780c */ /* 0x000fda0003f04070 */
[----:B------:R-:W-:Y:S05]  /*0590*/  @P0 EXIT ;  /* 0x000000000000094d */ /* 0x000fea0003800000 */
[----:B------:R-:W1:Y:S01]  /*05a0*/  S2UR UR5, SR_CgaCtaId ;  /* 0x00000000000579c3 */ /* 0x000e620000008800 */
[----:B------:R-:W-:-:S07]  /*05b0*/  UMOV UR4, 0x400 ;  /* 0x0000040000047882 */ /* 0x000fce0000000000 */
[----:B------:R-:W3:Y:S01]  /*05c0*/  LDC R23, c[0x0][0x360] ;  /* 0x0000d800ff177b82 */ /* 0x000ee20000000800 */
[----:B-1----:R-:W-:-:S06]  /*05d0*/  ULEA UR4, UR5, UR4, 0x18 ;  /* 0x0000000405047291 */ /* 0x002fcc000f8ec0ff */
[----:B------:R-:W-:-:S05]  /*05e0*/  LEA R18, R24, UR4, 0x7 ;  /* 0x0000000418127c11 */ /* 0x000fca000f8e38ff */
[----:B------:R-:W-:-:S07]  /*05f0*/  VIADD R18, R18, 0x40 ;  /* 0x0000004012127836 */ /* 0x000fce0000000000 */
.L_x_76:
[----:B------:R-:W1:Y:S01]  /*0600*/  LDS.U16 R9, [R18+-0x40] ;  /* 0xffffc00012097984 */ /* 0x000e620000000400 */
[----:B------:R-:W4:Y:S01]  /*0610*/  LDCU UR4, c[0x0][0x2f8] ;  /* 0x00005f00ff0477ac */ /* 0x000f220008000800 */
[----:B------:R-:W-:Y:S01]  /*0620*/  MOV R17, 0x0 ;  /* 0x0000000000117802 */ /* 0x000fe20000000f00 */
[----:B------:R-:W-:Y:S01]  /*0630*/  IMAD.MOV.U32 R6, RZ, RZ, R22 ;  /* 0x000000ffff067224 */ /* 0x000fe200078e0016 */
[----:B------:R-:W-:Y:S02]  /*0640*/  MOV R7, R19 ;  /* 0x0000001300077202 */ /* 0x000fe40000000f00 */
[----:B------:R5:W0:Y:S01]  /*0650*/  LDC.64 R2, c[0x4][R17] ;  /* 0x0100000011027b82 */ /* 0x000a220000000a00 */
[----:B----4-:R-:W-:Y:S01]  /*0660*/  VIADD R16, R22, -UR4 ;  /* 0x8000000416107c36 */ /* 0x010fe20008000000 */
[----:B------:R-:W4:Y:S02]  /*0670*/  LDCU.64 UR4, c[0x4][0x8] ;  /* 0x01000100ff0477ac */ /* 0x000f240008000a00 */
[----:B----4-:R-:W-:Y:S01]  /*0680*/  MOV R4, UR4 ;  /* 0x0000000400047c02 */ /* 0x010fe20008000f00 */
[----:B------:R-:W-:Y:S01]  /*0690*/  IMAD.U32 R5, RZ, RZ, UR5 ;  /* 0x00000005ff057e24 */ /* 0x000fe2000f8e00ff */
[----:B-1----:R5:W-:Y:S06]  /*06a0*/  STL [R16], R9 ;  /* 0x0000000910007387 */ /* 0x002bec0000100800 */
[----:B------:R-:W-:-:S07]  /*06b0*/  LEPC R20, `(.L_x_11) ;  /* 0x000000001014794e */ /* 0x000fce0000000000 */
[----:B0-23-5:R-:W-:Y:S05]  /*06c0*/  CALL.ABS.NOINC R2 ;  /* 0x0000000002007343 */ /* 0x02dfea0003c00000 */
.L_x_11:
[----:B------:R-:W0:Y:S01]  /*06d0*/  LDS.U16 R9, [R18+-0x3e] ;  /* 0xffffc20012097984 */ /* 0x000e220000000400 */
[----:B------:R1:W2:Y:S01]  /*06e0*/  LDC.64 R2, c[0x4][R17] ;  /* 0x0100000011027b82 */ /* 0x0002a20000000a00 */
[----:B------:R-:W3:Y:S01]  /*06f0*/  LDCU.64 UR4, c[0x4][0x8] ;  /* 0x01000100ff0477ac */ /* 0x000ee20008000a00 */
[----:B------:R-:W-:Y:S01]  /*0700*/  MOV R6, R22 ;  /* 0x0000001600067202 */ /* 0x000fe20000000f00 */
[----:B------:R-:W-:Y:S02]  /*0710*/  IMAD.MOV.U32 R7, RZ, RZ, R19 ;  /* 0x000000ffff077224 */ /* 0x000fe400078e0013 */
[----:B---3--:R-:W-:Y:S02]  /*0720*/  IMAD.U32 R4, RZ, RZ, UR4 ;  /* 0x00000004ff047e24 */ /* 0x008fe4000f8e00ff */
[----:B------:R-:W-:Y:S01]  /*0730*/  IMAD.U32 R5, RZ, RZ, UR5 ;  /* 0x00000005ff057e24 */ /* 0x000fe2000f8e00ff */
[----:B0-----:R1:W-:Y:S06]  /*0740*/  STL [R16], R9 ;  /* 0x0000000910007387 */ /* 0x0013ec0000100800 */
[----:B------:R-:W-:-:S07]  /*0750*/  LEPC R20, `(.L_x_12) ;  /* 0x000000001014794e */ /* 0x000fce0000000000 */
[----:B-12---:R-:W-:Y:S05]  /*0760*/  CALL.ABS.NOINC R2 ;  /* 0x0000000002007343 */ /* 0x006fea0003c00000 */
.L_x_12:
[----:B------:R-:W0:Y:S01]  /*0770*/  LDS.U16 R9, [R18+-0x3c] ;  /* 0xffffc40012097984 */ /* 0x000e220000000400 */
[----:B------:R1:W2:Y:S01]  /*0780*/  LDC.64 R2, c[0x4][R17] ;  /* 0x0100000011027b82 */ /* 0x0002a20000000a00 */
[----:B------:R-:W3:Y:S01]  /*0790*/  LDCU.64 UR4, c[0x4][0x8] ;  /* 0x01000100ff0477ac */ /* 0x000ee20008000a00 */
[----:B------:R-:W-:Y:S02]  /*07a0*/  IMAD.MOV.U32 R6, RZ, RZ, R22 ;  /* 0x000000ffff067224 */ /* 0x000fe400078e0016 */
[----:B------:R-:W-:Y:S02]  /*07b0*/  IMAD.MOV.U32 R7, RZ, RZ, R19 ;  /* 0x000000ffff077224 */ /* 0x000fe400078e0013 */
[----:B---3--:R-:W-:Y:S01]  /*07c0*/  IMAD.U32 R4, RZ, RZ, UR4 ;  /* 0x00000004ff047e24 */ /* 0x008fe2000f8e00ff */
[----:B------:R-:W-:Y:S01]  /*07d0*/  MOV R5, UR5 ;  /* 0x0000000500057c02 */ /* 0x000fe20008000f00 */
[----:B0-----:R1:W-:Y:S06]  /*07e0*/  STL [R16], R9 ;  /* 0x0000000910007387 */ /* 0x0013ec0000100800 */
[----:B------:R-:W-:-:S07]  /*07f0*/  LEPC R20, `(.L_x_13) ;  /* 0x000000001014794e */ /* 0x000fce0000000000 */
[----:B-12---:R-:W-:Y:S05]  /*0800*/  CALL.ABS.NOINC R2 ;  /* 0x0000000002007343 */ /* 0x006fea0003c00000 */
.L_x_13:
[----:B------:R-:W0:Y:S01]  /*0810*/  LDS.U16 R9, [R18+-0x3a] ;  /* 0xffffc60012097984 */ /* 0x000e220000000400 */
[----:B------:R1:W2:Y:S01]  /*0820*/  LDC.64 R2, c[0x4][R17] ;  /* 0x0100000011027b82 */ /* 0x0002a20000000a00 */
[----:B------:R-:W3:Y:S01]  /*0830*/  LDCU.64 UR4, c[0x4][0x8] ;  /* 0x01000100ff0477ac */ /* 0x000ee20008000a00 */
[----:B------:R-:W-:Y:S01]  /*0840*/  IMAD.MOV.U32 R6, RZ, RZ, R22 ;  /* 0x000000ffff067224 */ /* 0x000fe200078e0016 */
[----:B------:R-:W-:Y:S02]  /*0850*/  MOV R7, R19 ;  /* 0x0000001300077202 */ /* 0x000fe40000000f00 */
[----:B---3--:R-:W-:Y:S01]  /*0860*/  MOV R4, UR4 ;  /* 0x0000000400047c02 */ /* 0x008fe20008000f00 */
[----:B------:R-:W-:Y:S01]  /*0870*/  IMAD.U32 R5, RZ, RZ, UR5 ;  /* 0x00000005ff057e24 */ /* 0x000fe2000f8e00ff */
[----:B0-----:R1:W-:Y:S06]  /*0880*/  STL [R16], R9 ;  /* 0x0000000910007387 */ /* 0x0013ec0000100800 */
[----:B------:R-:W-:-:S07]  /*0890*/  LEPC R20, `(.L_x_14) ;  /* 0x000000001014794e */ /* 0x000fce0000000000 */
[----:B-12---:R-:W-:Y:S05]  /*08a0*/  CALL.ABS.NOINC R2 ;  /* 0x0000000002007343 */ /* 0x006fea0003c00000 */
.L_x_14:
        /* <DEDUP_REMOVED lines=10> */
.L_x_15:
        /* <DEDUP_REMOVED lines=10> */
.L_x_16:
        /* <DEDUP_REMOVED lines=10> */
.L_x_17:
        /* <DEDUP_REMOVED lines=10> */
.L_x_18:
        /* <DEDUP_REMOVED lines=10> */
.L_x_19:
        /* <DEDUP_REMOVED lines=10> */
.L_x_20:
        /* <DEDUP_REMOVED lines=10> */
.L_x_21:
        /* <DEDUP_REMOVED lines=10> */
.L_x_22:
        /* <DEDUP_REMOVED lines=10> */
.L_x_23:
        /* <DEDUP_REMOVED lines=10> */
.L_x_24:
        /* <DEDUP_REMOVED lines=10> */
.L_x_25:
        /* <DEDUP_REMOVED lines=10> */
.L_x_26:
        /* <DEDUP_REMOVED lines=10> */
.L_x_27:
        /* <DEDUP_REMOVED lines=10> */
.L_x_28:
        /* <DEDUP_REMOVED lines=10> */
.L_x_29:
        /* <DEDUP_REMOVED lines=10> */
.L_x_30:
        /* <DEDUP_REMOVED lines=10> */
.L_x_31:
        /* <DEDUP_REMOVED lines=10> */
.L_x_32:
        /* <DEDUP_REMOVED lines=10> */
.L_x_33:
        /* <DEDUP_REMOVED lines=10> */
.L_x_34:
        /* <DEDUP_REMOVED lines=10> */
.L_x_35:
        /* <DEDUP_REMOVED lines=10> */
.L_x_36:
        /* <DEDUP_REMOVED lines=10> */
.L_x_37:
        /* <DEDUP_REMOVED lines=10> */
.L_x_38:
        /* <DEDUP_REMOVED lines=10> */
.L_x_39:
        /* <DEDUP_REMOVED lines=10> */
.L_x_40:
        /* <DEDUP_REMOVED lines=10> */
.L_x_41:
        /* <DEDUP_REMOVED lines=10> */
.L_x_42:
[----:B------:R-:W0:Y:S01]  /*1a30*/  LDS.U16 R9, [R18] ;  /* 0x0000000012097984 */ /* 0x000e220000000400 */
        /* <DEDUP_REMOVED lines=9> */
.L_x_43:
[----:B------:R-:W0:Y:S01]  /*1ad0*/  LDS.U16 R9, [R18+0x2] ;  /* 0x0000020012097984 */ /* 0x000e220000000400 */
        /* <DEDUP_REMOVED lines=9> */
.L_x_44:
[----:B------:R-:W0:Y:S01]  /*1b70*/  LDS.U16 R9, [R18+0x4] ;  /* 0x0000040012097984 */ /* 0x000e220000000400 */
        /* <DEDUP_REMOVED lines=9> */
.L_x_45:
[----:B------:R-:W0:Y:S01]  /*1c10*/  LDS.U16 R9, [R18+0x6] ;  /* 0x0000060012097984 */ /* 0x000e220000000400 */
        /* <DEDUP_REMOVED lines=9> */
.L_x_46:
        /* <DEDUP_REMOVED lines=10> */
.L_x_47:
        /* <DEDUP_REMOVED lines=10> */
.L_x_48:
        /* <DEDUP_REMOVED lines=10> */
.L_x_49:
        /* <DEDUP_REMOVED lines=10> */
.L_x_50:
        /* <DEDUP_REMOVED lines=10> */
.L_x_51:
        /* <DEDUP_REMOVED lines=10> */
.L_x_52:
        /* <DEDUP_REMOVED lines=10> */
.L_x_53:
        /* <DEDUP_REMOVED lines=10> */
.L_x_54:
        /* <DEDUP_REMOVED lines=10> */
.L_x_55:
        /* <DEDUP_REMOVED lines=10> */
.L_x_56:
        /* <DEDUP_REMOVED lines=10> */
.L_x_57:
        /* <DEDUP_REMOVED lines=10> */
.L_x_58:
        /* <DEDUP_REMOVED lines=10> */
.L_x_59:
        /* <DEDUP_REMOVED lines=10> */
.L_x_60:
        /* <DEDUP_REMOVED lines=10> */
.L_x_61:
        /* <DEDUP_REMOVED lines=10> */
.L_x_62:
        /* <DEDUP_REMOVED lines=10> */
.L_x_63:
        /* <DEDUP_REMOVED lines=10> */
.L_x_64:
        /* <DEDUP_REMOVED lines=10> */
.L_x_65:
        /* <DEDUP_REMOVED lines=10> */
.L_x_66:
        /* <DEDUP_REMOVED lines=10> */
.L_x_67:
        /* <DEDUP_REMOVED lines=10> */
.L_x_68:
        /* <DEDUP_REMOVED lines=10> */
.L_x_69:
        /* <DEDUP_REMOVED lines=10> */
.L_x_70:
        /* <DEDUP_REMOVED lines=10> */
.L_x_71:
        /* <DEDUP_REMOVED lines=10> */
.L_x_72:
[----:B------:R-:W0:Y:S01]  /*2cf0*/  LDS.U16 R9, [R18+0x3c] ;  /* 0x00003c0012097984 */ /* 0x000e220000000400 */
[----:B------:R1:W2:Y:S01]  /*2d00*/  LDC.64 R2, c[0x4][R17] ;  /* 0x0100000011027b82 */ /* 0x0002a20000000a00 */
[----:B------:R-:W3:Y:S01]  /*2d10*/  LDCU.64 UR4, c[0x4][0x8] ;  /* 0x01000100ff0477ac */ /* 0x000ee20008000a00 */
[----:B------:R-:W-:Y:S01]  /*2d20*/  IMAD.MOV.U32 R6, RZ, RZ, R22 ;  /* 0x000000ffff067224 */ /* 0x000fe200078e0016 */
[----:B------:R-:W-:Y:S01]  /*2d30*/  MOV R7, R19 ;  /* 0x0000001300077202 */ /* 0x000fe20000000f00 */
[----:B---3--:R-:W-:Y:S01]  /*2d40*/  IMAD.U32 R4, RZ, RZ, UR4 ;  /* 0x00000004ff047e24 */ /* 0x008fe2000f8e00ff */
[----:B------:R-:W-:Y:S01]  /*2d50*/  MOV R5, UR5 ;  /* 0x0000000500057c02 */ /* 0x000fe20008000f00 */
[----:B0-----:R1:W-:Y:S06]  /*2d60*/  STL [R16], R9 ;  /* 0x0000000910007387 */ /* 0x0013ec0000100800 */
[----:B------:R-:W-:-:S07]  /*2d70*/  LEPC R20, `(.L_x_73) ;  /* 0x000000001014794e */ /* 0x000fce0000000000 */
[----:B-12---:R-:W-:Y:S05]  /*2d80*/  CALL.ABS.NOINC R2 ;  /* 0x0000000002007343 */ /* 0x006fea0003c00000 */
.L_x_73:
        /* <DEDUP_REMOVED lines=10> */
.L_x_74:
[----:B------:R0:W1:Y:S01]  /*2e30*/  LDC.64 R2, c[0x4][R17] ;  /* 0x0100000011027b82 */ /* 0x0000620000000a00 */
[----:B------:R-:W2:Y:S01]  /*2e40*/  LDCU.64 UR4, c[0x4][0x10] ;  /* 0x01000200ff0477ac */ /* 0x000ea20008000a00 */
[----:B------:R-:W-:Y:S01]  /*2e50*/  CS2R R6, SRZ ;  /* 0x0000000000067805 */ /* 0x000fe2000001ff00 */
[----:B--2---:R-:W-:Y:S01]  /*2e60*/  IMAD.U32 R4, RZ, RZ, UR4 ;  /* 0x00000004ff047e24 */ /* 0x004fe2000f8e00ff */
[----:B0-----:R-:W-:-:S07]  /*2e70*/  MOV R5, UR5 ;  /* 0x0000000500057c02 */ /* 0x001fce0008000f00 */
[----:B------:R-:W-:-:S07]  /*2e80*/  LEPC R20, `(.L_x_75) ;  /* 0x000000001014794e */ /* 0x000fce0000000000 */
[----:B-1----:R-:W-:Y:S05]  /*2e90*/  CALL.ABS.NOINC R2 ;  /* 0x0000000002007343 */ /* 0x002fea0003c00000 */
.L_x_75:
[C---:B------:R-:W-:Y:S01]  /*2ea0*/  IMAD.IADD R24, R23.reuse, 0x1, R24 ;  /* 0x0000000117187824 */ /* 0x040fe200078e0218 */
[----:B------:R-:W-:-:S04]  /*2eb0*/  LEA R18, R23, R18, 0x7 ;  /* 0x0000001217127211 */ /* 0x000fc800078e38ff */
[----:B------:R-:W-:-:S13]  /*2ec0*/  ISETP.GE.U32.AND P0, PT, R24, 0x40, PT ;  /* 0x000000401800780c */ /* 0x000fda0003f06070 */
[----:B------:R-:W-:Y:S05]  /*2ed0*/  @!P0 BRA `(.L_x_76) ;  /* 0xffffffd400c88947 */ /* 0x000fea000383ffff */
[----:B------:R-:W-:Y:S05]  /*2ee0*/  EXIT ;  /* 0x000000000000794d */ /* 0x000fea0003800000 */
.L_x_77:
[----:B------:R-:W-:-:S00]  /*2ef0*/  BRA `(.L_x_77) ;  /* 0xfffffffc00fc7947 */ /* 0x000fc0000383ffff */
[----:B------:R-:W-:-:S00]  /*2f00*/  NOP ;  /* 0x0000000000007918 */ /* 0x000fc00000000000 */
[----:B------:R-:W-:-:S00]  /*2f10*/  NOP ;  /* 0x0000000000007918 */ /* 0x000fc00000000000 */
[----:B------:R-:W-:-:S00]  /*2f20*/  NOP ;  /* 0x0000000000007918 */ /* 0x000fc00000000000 */
[----:B------:R-:W-:-:S00]  /*2f30*/  NOP ;  /* 0x0000000000007918 */ /* 0x000fc00000000000 */
[----:B------:R-:W-:-:S00]  /*2f40*/  NOP ;  /* 0x0000000000007918 */ /* 0x000fc00000000000 */
[----:B------:R-:W-:-:S00]  /*2f50*/  NOP ;  /* 0x0000000000007918 */ /* 0x000fc00000000000 */
[----:B------:R-:W-:-:S00]  /*2f60*/  NOP ;  /* 0x0000000000007918 */ /* 0x000fc00000000000 */
[----:B------:R-:W-:-:S00]  /*2f70*/  NOP ;  /* 0x0000000000007918 */ /* 0x000fc00000000000 */
.L_x_78:


//--------------------- .nv.global.init           --------------------------
	.section	.nv.global.init,"aw",@progbits
.nv.global.init:
	.type		$str$1,@object
	.size		$str$1,($str - $str$1)
$str$1:
        /*0000*/ 	.byte	0x0a, 0x00
	.type		$str,@object
	.size		$str,(.L_0 - $str)
$str:
        /*0002*/ 	.byte	0x20, 0x25, 0x34, 0x75, 0x00
.L_0:


//--------------------- .nv.shared._Z20print_swizzled_64x6414CUtensorMap_st --------------------------
	.section	.nv.shared._Z20print_swizzled_64x6414CUtensorMap_st,"aw",@nobits
	.sectionflags	@""
	.align	128
.nv.shared._Z20print_swizzled_64x6414CUtensorMap_st:
	.zero		9224


//--------------------- .nv.shared.reserved.0     --------------------------
	.section	.nv.shared.reserved.0,"aw",@nobits
	.weak		__nv_reservedSMEM_offset_0_alias
	.size		__nv_reservedSMEM_offset_0_alias, 0, 64
	.other		__nv_reservedSMEM_offset_0_alias,@"STO_CUDA_RESERVED_SHARED STV_DEFAULT"
__nv_reservedSMEM_offset_0_alias:
	.zero		0
	.zero		64


//--------------------- .nv.constant0._Z20print_swizzled_64x6414CUtensorMap_st --------------------------
	.section	.nv.constant0._Z20print_swizzled_64x6414CUtensorMap_st,"a",@progbits
	.sectionflags	@""
	.align	4
.nv.constant0._Z20print_swizzled_64x6414CUtensorMap_st:
	.zero		1024


//--------------------- SYMBOLS --------------------------

	.type		.nv.reservedSmem.offset0,@object
	.size		.nv.reservedSmem.offset0,0x4
	.type		.nv.reservedSmem.cap,@object
	.size		.nv.reservedSmem.cap,0x4
	.type		vprintf,@function
